//
// Generated by NVIDIA NVVM Compiler
//
// Compiler Build ID: CL-36424714
// Cuda compilation tools, release 13.0, V13.0.88
// Based on NVVM 20.0.0
//

.version 9.0
.target sm_100
.address_size 64

	// .globl	_Z6squarePii

.visible .entry _Z6squarePii(
	.param .u64 .ptr .align 1 _Z6squarePii_param_0,
	.param .u32 _Z6squarePii_param_1
)
{
	.reg .pred 	%p<2>;
	.reg .b32 	%r<8>;
	.reg .b64 	%rd<5>;

	ld.param.u64 	%rd1, [_Z6squarePii_param_0];
	ld.param.u32 	%r2, [_Z6squarePii_param_1];
	mov.u32 	%r3, %ctaid.x;
	mov.u32 	%r4, %ntid.x;
	mov.u32 	%r5, %tid.x;
	mad.lo.s32 	%r1, %r3, %r4, %r5;
	setp.ge.u32 	%p1, %r1, %r2;
	@%p1 bra 	$L__BB0_2;
	cvta.to.global.u64 	%rd2, %rd1;
	mul.wide.u32 	%rd3, %r1, 4;
	add.s64 	%rd4, %rd2, %rd3;
	ld.global.u32 	%r6, [%rd4];
	mul.lo.s32 	%r7, %r6, %r6;
	st.global.u32 	[%rd4], %r7;
$L__BB0_2:
	ret;

}
	// .globl	_Z4cubePii
.visible .entry _Z4cubePii(
	.param .u64 .ptr .align 1 _Z4cubePii_param_0,
	.param .u32 _Z4cubePii_param_1
)
{
	.reg .pred 	%p<2>;
	.reg .b32 	%r<9>;
	.reg .b64 	%rd<5>;

	ld.param.u64 	%rd1, [_Z4cubePii_param_0];
	ld.param.u32 	%r2, [_Z4cubePii_param_1];
	mov.u32 	%r3, %ctaid.x;
	mov.u32 	%r4, %ntid.x;
	mov.u32 	%r5, %tid.x;
	mad.lo.s32 	%r1, %r3, %r4, %r5;
	setp.ge.u32 	%p1, %r1, %r2;
	@%p1 bra 	$L__BB1_2;
	cvta.to.global.u64 	%rd2, %rd1;
	mul.wide.u32 	%rd3, %r1, 4;
	add.s64 	%rd4, %rd2, %rd3;
	ld.global.u32 	%r6, [%rd4];
	mul.lo.s32 	%r7, %r6, %r6;
	mul.lo.s32 	%r8, %r7, %r6;
	st.global.u32 	[%rd4], %r8;
$L__BB1_2:
	ret;

}
	// .globl	_Z3addPiS_i
.visible .entry _Z3addPiS_i(
	.param .u64 .ptr .align 1 _Z3addPiS_i_param_0,
	.param .u64 .ptr .align 1 _Z3addPiS_i_param_1,
	.param .u32 _Z3addPiS_i_param_2
)
{
	.reg .pred 	%p<2>;
	.reg .b32 	%r<9>;
	.reg .b64 	%rd<8>;

	ld.param.u64 	%rd1, [_Z3addPiS_i_param_0];
	ld.param.u64 	%rd2, [_Z3addPiS_i_param_1];
	ld.param.u32 	%r2, [_Z3addPiS_i_param_2];
	mov.u32 	%r3, %ctaid.x;
	mov.u32 	%r4, %ntid.x;
	mov.u32 	%r5, %tid.x;
	mad.lo.s32 	%r1, %r3, %r4, %r5;
	setp.ge.u32 	%p1, %r1, %r2;
	@%p1 bra 	$L__BB2_2;
	cvta.to.global.u64 	%rd3, %rd2;
	cvta.to.global.u64 	%rd4, %rd1;
	mul.wide.u32 	%rd5, %r1, 4;
	add.s64 	%rd6, %rd3, %rd5;
	ld.global.u32 	%r6, [%rd6];
	add.s64 	%rd7, %rd4, %rd5;
	ld.global.u32 	%r7, [%rd7];
	add.s32 	%r8, %r7, %r6;
	st.global.u32 	[%rd7], %r8;
$L__BB2_2:
	ret;

}


// ===== COMPILED SASS (sm_100) =====

	.target	sm_100

	.elftype	@"ET_EXEC"


//--------------------- .note.nv.tkinfo           --------------------------
	.section	.note.nv.tkinfo,"",@"SHT_NOTE"
	.sectionflags	@"SHF_NOTE_NV_TKINFO"
	.tkinfo
        /*0018*/ 	.word	0x00000002
        /*0030*/ 	.string	""
        /*0030*/ 	.string	"ptxas"
        /*0030*/ 	.string	"Cuda compilation tools, release 13.0, V13.0.88"
        /*0030*/ 	.string	"Build cuda_13.0.r13.0/compiler.36424714_0"
        /*0030*/ 	.string	"-arch sm_100 -m 64 "



//--------------------- .note.nv.cuinfo           --------------------------
	.section	.note.nv.cuinfo,"",@"SHT_NOTE"
	.sectionflags	@"SHF_NOTE_NV_CUINFO"
        /*0018*/ 	.short	0x0002
        /*001a*/ 	.short	0x0064
        /*001c*/ 	.short	0x0082
	.zero		2


//--------------------- .nv.info                  --------------------------
	.section	.nv.info,"",@"SHT_CUDA_INFO"
	.align	4


	//----- nvinfo : EIATTR_REGCOUNT
	.align		4
        /*0000*/ 	.byte	0x04, 0x2f
        /*0002*/ 	.short	(.L_1 - .L_0)
	.align		4
.L_0:
        /*0004*/ 	.word	index@(_Z6squarePii)
        /*0008*/ 	.word	0x00000008


	//----- nvinfo : EIATTR_FRAME_SIZE
	.align		4
.L_1:
        /*000c*/ 	.byte	0x04, 0x11
        /*000e*/ 	.short	(.L_3 - .L_2)
	.align		4
.L_2:
        /*0010*/ 	.word	index@(_Z6squarePii)
        /*0014*/ 	.word	0x00000000


	//----- nvinfo : EIATTR_REGCOUNT
	.align		4
.L_3:
        /*0018*/ 	.byte	0x04, 0x2f
        /*001a*/ 	.short	(.L_5 - .L_4)
	.align		4
.L_4:
        /*001c*/ 	.word	index@(_Z4cubePii)
        /*0020*/ 	.word	0x00000008


	//----- nvinfo : EIATTR_FRAME_SIZE
	.align		4
.L_5:
        /*0024*/ 	.byte	0x04, 0x11
        /*0026*/ 	.short	(.L_7 - .L_6)
	.align		4
.L_6:
        /*0028*/ 	.word	index@(_Z4cubePii)
        /*002c*/ 	.word	0x00000000


	//----- nvinfo : EIATTR_REGCOUNT
	.align		4
.L_7:
        /*0030*/ 	.byte	0x04, 0x2f
        /*0032*/ 	.short	(.L_9 - .L_8)
	.align		4
.L_8:
        /*0034*/ 	.word	index@(_Z3addPiS_i)
        /*0038*/ 	.word	0x0000000a


	//----- nvinfo : EIATTR_FRAME_SIZE
	.align		4
.L_9:
        /*003c*/ 	.byte	0x04, 0x11
        /*003e*/ 	.short	(.L_11 - .L_10)
	.align		4
.L_10:
        /*0040*/ 	.word	index@(_Z3addPiS_i)
        /*0044*/ 	.word	0x00000000


	//----- nvinfo : EIATTR_MIN_STACK_SIZE
	.align		4
.L_11:
        /*0048*/ 	.byte	0x04, 0x12
        /*004a*/ 	.short	(.L_13 - .L_12)
	.align		4
.L_12:
        /*004c*/ 	.word	index@(_Z3addPiS_i)
        /*0050*/ 	.word	0x00000000


	//----- nvinfo : EIATTR_MIN_STACK_SIZE
	.align		4
.L_13:
        /*0054*/ 	.byte	0x04, 0x12
        /*0056*/ 	.short	(.L_15 - .L_14)
	.align		4
.L_14:
        /*0058*/ 	.word	index@(_Z4cubePii)
        /*005c*/ 	.word	0x00000000


	//----- nvinfo : EIATTR_MIN_STACK_SIZE
	.align		4
.L_15:
        /*0060*/ 	.byte	0x04, 0x12
        /*0062*/ 	.short	(.L_17 - .L_16)
	.align		4
.L_16:
        /*0064*/ 	.word	index@(_Z6squarePii)
        /*0068*/ 	.word	0x00000000
.L_17:


//--------------------- .nv.compat                --------------------------
	.section	.nv.compat,"",@"SHT_CUDA_COMPAT_INFO"
	.align	4
        /*0000*/ 	.byte	0x02, 0x09, 0x00, 0x00, 0x02, 0x02, 0x01, 0x00, 0x02, 0x05, 0x05, 0x00, 0x03, 0x07, 0x01, 0x01
        /*0010*/ 	.byte	0x02, 0x03, 0x00, 0x00, 0x02, 0x06, 0x01, 0x00, 0x04, 0x0b, 0x08, 0x00, 0x09, 0x00, 0x00, 0x00
        /*0020*/ 	.byte	0x00, 0x00, 0x00, 0x00


//--------------------- .nv.info._Z3addPiS_i      --------------------------
	.section	.nv.info._Z3addPiS_i,"",@"SHT_CUDA_INFO"
	.sectionflags	@""
	.align	4


	//----- nvinfo : EIATTR_CUDA_API_VERSION
	.align		4
        /*0000*/ 	.byte	0x04, 0x37
        /*0002*/ 	.short	(.L_19 - .L_18)
.L_18:
        /*0004*/ 	.word	0x00000082


	//----- nvinfo : EIATTR_KPARAM_INFO
	.align		4
.L_19:
        /*0008*/ 	.byte	0x04, 0x17
        /*000a*/ 	.short	(.L_21 - .L_20)
.L_20:
        /*000c*/ 	.word	0x00000000
        /*0010*/ 	.short	0x0002
        /*0012*/ 	.short	0x0010
        /*0014*/ 	.byte	0x00, 0xf0, 0x11, 0x00


	//----- nvinfo : EIATTR_KPARAM_INFO
	.align		4
.L_21:
        /*0018*/ 	.byte	0x04, 0x17
        /*001a*/ 	.short	(.L_23 - .L_22)
.L_22:
        /*001c*/ 	.word	0x00000000
        /*0020*/ 	.short	0x0001
        /*0022*/ 	.short	0x0008
        /*0024*/ 	.byte	0x00, 0xf5, 0x21, 0x00


	//----- nvinfo : EIATTR_KPARAM_INFO
	.align		4
.L_23:
        /*0028*/ 	.byte	0x04, 0x17
        /*002a*/ 	.short	(.L_25 - .L_24)
.L_24:
        /*002c*/ 	.word	0x00000000
        /*0030*/ 	.short	0x0000
        /*0032*/ 	.short	0x0000
        /*0034*/ 	.byte	0x00, 0xf5, 0x21, 0x00


	//----- nvinfo : EIATTR_SPARSE_MMA_MASK
	.align		4
.L_25:
        /*0038*/ 	.byte	0x03, 0x50
        /*003a*/ 	.short	0x0000


	//----- nvinfo : EIATTR_MAXREG_COUNT
	.align		4
        /*003c*/ 	.byte	0x03, 0x1b
        /*003e*/ 	.short	0x00ff


	//----- nvinfo : EIATTR_MERCURY_ISA_VERSION
	.align		4
        /*0040*/ 	.byte	0x03, 0x5f
        /*0042*/ 	.short	0x0101


	//----- nvinfo : EIATTR_VRC_CTA_INIT_COUNT
	.align		4
        /*0044*/ 	.byte	0x02, 0x4a
	.zero		1
	.zero		1


	//----- nvinfo : EIATTR_EXIT_INSTR_OFFSETS
	.align		4
        /*0048*/ 	.byte	0x04, 0x1c
        /*004a*/ 	.short	(.L_27 - .L_26)


	//   ....[0]....
.L_26:
        /*004c*/ 	.word	0x00000070


	//   ....[1]....
        /*0050*/ 	.word	0x00000110


	//----- nvinfo : EIATTR_CBANK_PARAM_SIZE
	.align		4
.L_27:
        /*0054*/ 	.byte	0x03, 0x19
        /*0056*/ 	.short	0x0014


	//----- nvinfo : EIATTR_PARAM_CBANK
	.align		4
        /*0058*/ 	.byte	0x04, 0x0a
        /*005a*/ 	.short	(.L_29 - .L_28)
	.align		4
.L_28:
        /*005c*/ 	.word	index@(.nv.constant0._Z3addPiS_i)
        /*0060*/ 	.short	0x0380
        /*0062*/ 	.short	0x0014


	//----- nvinfo : EIATTR_SW_WAR
	.align		4
.L_29:
        /*0064*/ 	.byte	0x04, 0x36
        /*0066*/ 	.short	(.L_31 - .L_30)
.L_30:
        /*0068*/ 	.word	0x00000008
.L_31:


//--------------------- .nv.info._Z4cubePii       --------------------------
	.section	.nv.info._Z4cubePii,"",@"SHT_CUDA_INFO"
	.sectionflags	@""
	.align	4


	//----- nvinfo : EIATTR_CUDA_API_VERSION
	.align		4
        /*0000*/ 	.byte	0x04, 0x37
        /*0002*/ 	.short	(.L_33 - .L_32)
.L_32:
        /*0004*/ 	.word	0x00000082


	//----- nvinfo : EIATTR_KPARAM_INFO
	.align		4
.L_33:
        /*0008*/ 	.byte	0x04, 0x17
        /*000a*/ 	.short	(.L_35 - .L_34)
.L_34:
        /*000c*/ 	.word	0x00000000
        /*0010*/ 	.short	0x0001
        /*0012*/ 	.short	0x0008
        /*0014*/ 	.byte	0x00, 0xf0, 0x11, 0x00


	//----- nvinfo : EIATTR_KPARAM_INFO
	.align		4
.L_35:
        /*0018*/ 	.byte	0x04, 0x17
        /*001a*/ 	.short	(.L_37 - .L_36)
.L_36:
        /*001c*/ 	.word	0x00000000
        /*0020*/ 	.short	0x0000
        /*0022*/ 	.short	0x0000
        /*0024*/ 	.byte	0x00, 0xf5, 0x21, 0x00


	//----- nvinfo : EIATTR_SPARSE_MMA_MASK
	.align		4
.L_37:
        /*0028*/ 	.byte	0x03, 0x50
        /*002a*/ 	.short	0x0000


	//----- nvinfo : EIATTR_MAXREG_COUNT
	.align		4
        /*002c*/ 	.byte	0x03, 0x1b
        /*002e*/ 	.short	0x00ff


	//----- nvinfo : EIATTR_MERCURY_ISA_VERSION
	.align		4
        /*0030*/ 	.byte	0x03, 0x5f
        /*0032*/ 	.short	0x0101


	//----- nvinfo : EIATTR_VRC_CTA_INIT_COUNT
	.align		4
        /*0034*/ 	.byte	0x02, 0x4a
	.zero		1
	.zero		1


	//----- nvinfo : EIATTR_EXIT_INSTR_OFFSETS
	.align		4
        /*0038*/ 	.byte	0x04, 0x1c
        /*003a*/ 	.short	(.L_39 - .L_38)


	//   ....[0]....
.L_38:
        /*003c*/ 	.word	0x00000070


	//   ....[1]....
        /*0040*/ 	.word	0x000000f0


	//----- nvinfo : EIATTR_CBANK_PARAM_SIZE
	.align		4
.L_39:
        /*0044*/ 	.byte	0x03, 0x19
        /*0046*/ 	.short	0x000c


	//----- nvinfo : EIATTR_PARAM_CBANK
	.align		4
        /*0048*/ 	.byte	0x04, 0x0a
        /*004a*/ 	.short	(.L_41 - .L_40)
	.align		4
.L_40:
        /*004c*/ 	.word	index@(.nv.constant0._Z4cubePii)
        /*0050*/ 	.short	0x0380
        /*0052*/ 	.short	0x000c


	//----- nvinfo : EIATTR_SW_WAR
	.align		4
.L_41:
        /*0054*/ 	.byte	0x04, 0x36
        /*0056*/ 	.short	(.L_43 - .L_42)
.L_42:
        /*0058*/ 	.word	0x00000008
.L_43:


//--------------------- .nv.info._Z6squarePii     --------------------------
	.section	.nv.info._Z6squarePii,"",@"SHT_CUDA_INFO"
	.sectionflags	@""
	.align	4


	//----- nvinfo : EIATTR_CUDA_API_VERSION
	.align		4
        /*0000*/ 	.byte	0x04, 0x37
        /*0002*/ 	.short	(.L_45 - .L_44)
.L_44:
        /*0004*/ 	.word	0x00000082


	//----- nvinfo : EIATTR_KPARAM_INFO
	.align		4
.L_45:
        /*0008*/ 	.byte	0x04, 0x17
        /*000a*/ 	.short	(.L_47 - .L_46)
.L_46:
        /*000c*/ 	.word	0x00000000
        /*0010*/ 	.short	0x0001
        /*0012*/ 	.short	0x0008
        /*0014*/ 	.byte	0x00, 0xf0, 0x11, 0x00


	//----- nvinfo : EIATTR_KPARAM_INFO
	.align		4
.L_47:
        /*0018*/ 	.byte	0x04, 0x17
        /*001a*/ 	.short	(.L_49 - .L_48)
.L_48:
        /*001c*/ 	.word	0x00000000
        /*0020*/ 	.short	0x0000
        /*0022*/ 	.short	0x0000
        /*0024*/ 	.byte	0x00, 0xf5, 0x21, 0x00


	//----- nvinfo : EIATTR_SPARSE_MMA_MASK
	.align		4
.L_49:
        /*0028*/ 	.byte	0x03, 0x50
        /*002a*/ 	.short	0x0000


	//----- nvinfo : EIATTR_MAXREG_COUNT
	.align		4
        /*002c*/ 	.byte	0x03, 0x1b
        /*002e*/ 	.short	0x00ff


	//----- nvinfo : EIATTR_MERCURY_ISA_VERSION
	.align		4
        /*0030*/ 	.byte	0x03, 0x5f
        /*0032*/ 	.short	0x0101


	//----- nvinfo : EIATTR_VRC_CTA_INIT_COUNT
	.align		4
        /*0034*/ 	.byte	0x02, 0x4a
	.zero		1
	.zero		1


	//----- nvinfo : EIATTR_EXIT_INSTR_OFFSETS
	.align		4
        /*0038*/ 	.byte	0x04, 0x1c
        /*003a*/ 	.short	(.L_51 - .L_50)


	//   ....[0]....
.L_50:
        /*003c*/ 	.word	0x00000070


	//   ....[1]....
        /*0040*/ 	.word	0x000000e0


	//----- nvinfo : EIATTR_CBANK_PARAM_SIZE
	.align		4
.L_51:
        /*0044*/ 	.byte	0x03, 0x19
        /*0046*/ 	.short	0x000c


	//----- nvinfo : EIATTR_PARAM_CBANK
	.align		4
        /*0048*/ 	.byte	0x04, 0x0a
        /*004a*/ 	.short	(.L_53 - .L_52)
	.align		4
.L_52:
        /*004c*/ 	.word	index@(.nv.constant0._Z6squarePii)
        /*0050*/ 	.short	0x0380
        /*0052*/ 	.short	0x000c


	//----- nvinfo : EIATTR_SW_WAR
	.align		4
.L_53:
        /*0054*/ 	.byte	0x04, 0x36
        /*0056*/ 	.short	(.L_55 - .L_54)
.L_54:
        /*0058*/ 	.word	0x00000008
.L_55:


//--------------------- .nv.callgraph             --------------------------
	.section	.nv.callgraph,"",@"SHT_CUDA_CALLGRAPH"
	.align	4
	.sectionentsize	8
	.align		4
        /*0000*/ 	.word	0x00000000
	.align		4
        /*0004*/ 	.word	0xffffffff
	.align		4
        /*0008*/ 	.word	0x00000000
	.align		4
        /*000c*/ 	.word	0xfffffffe
	.align		4
        /*0010*/ 	.word	0x00000000
	.align		4
        /*0014*/ 	.word	0xfffffffd
	.align		4
        /*0018*/ 	.word	0x00000000
	.align		4
        /*001c*/ 	.word	0xfffffffc


//--------------------- .text._Z3addPiS_i         --------------------------
	.section	.text._Z3addPiS_i,"ax",@progbits
	.align	128
        .global         _Z3addPiS_i
        .type           _Z3addPiS_i,@function
        .size           _Z3addPiS_i,(.L_x_3 - _Z3addPiS_i)
        .other          _Z3addPiS_i,@"STO_CUDA_ENTRY STV_DEFAULT"
_Z3addPiS_i:
.text._Z3addPiS_i:
[----:B------:R-:W-:Y:S01]  /*0000*/  LDC R1, c[0x0][0x37c] ;  /* 0x0000df00ff017b82 */ /* 0x000fe20000000800 */
[----:B------:R-:W0:Y:S07]  /*0010*/  S2R R0, SR_TID.X ;  /* 0x0000000000007919 */ /* 0x000e2e0000002100 */
[----:B------:R-:W0:Y:S01]  /*0020*/  S2UR UR4, SR_CTAID.X ;  /* 0x00000000000479c3 */ /* 0x000e220000002500 */
[----:B------:R-:W1:Y:S07]  /*0030*/  LDCU UR5, c[0x0][0x390] ;  /* 0x00007200ff0577ac */ /* 0x000e6e0008000800 */
[----:B------:R-:W0:Y:S02]  /*0040*/  LDC R7, c[0x0][0x360] ;  /* 0x0000d800ff077b82 */ /* 0x000e240000000800 */
[----:B0-----:R-:W-:-:S05]  /*0050*/  IMAD R7, R7, UR4, R0 ;  /* 0x0000000407077c24 */ /* 0x001fca000f8e0200 */
[----:B-1----:R-:W-:-:S13]  /*0060*/  ISETP.GE.U32.AND P0, PT, R7, UR5, PT ;  /* 0x0000000507007c0c */ /* 0x002fda000bf06070 */
[----:B------:R-:W-:Y:S05]  /*0070*/  @P0 EXIT ;  /* 0x000000000000094d */ /* 0x000fea0003800000 */
[----:B------:R-:W0:Y:S01]  /*0080*/  LDC.64 R2, c[0x0][0x388] ;  /* 0x0000e200ff027b82 */ /* 0x000e220000000a00 */
[----:B------:R-:W1:Y:S07]  /*0090*/  LDCU.64 UR4, c[0x0][0x358] ;  /* 0x00006b00ff0477ac */ /* 0x000e6e0008000a00 */
[----:B------:R-:W2:Y:S01]  /*00a0*/  LDC.64 R4, c[0x0][0x380] ;  /* 0x0000e000ff047b82 */ /* 0x000ea20000000a00 */
[----:B0-----:R-:W-:-:S06]  /*00b0*/  IMAD.WIDE.U32 R2, R7, 0x4, R2 ;  /* 0x0000000407027825 */ /* 0x001fcc00078e0002 */
[----:B-1----:R-:W3:Y:S01]  /*00c0*/  LDG.E R2, desc[UR4][R2.64] ;  /* 0x0000000402027981 */ /* 0x002ee2000c1e1900 */
[----:B--2---:R-:W-:-:S05]  /*00d0*/  IMAD.WIDE.U32 R4, R7, 0x4, R4 ;  /* 0x0000000407047825 */ /* 0x004fca00078e0004 */
[----:B------:R-:W3:Y:S02]  /*00e0*/  LDG.E R7, desc[UR4][R4.64] ;  /* 0x0000000404077981 */ /* 0x000ee4000c1e1900 */
[----:B---3--:R-:W-:-:S05]  /*00f0*/  IADD3 R7, PT, PT, R2, R7, RZ ;  /* 0x0000000702077210 */ /* 0x008fca0007ffe0ff */
[----:B------:R-:W-:Y:S01]  /*0100*/  STG.E desc[UR4][R4.64], R7 ;  /* 0x0000000704007986 */ /* 0x000fe2000c101904 */
[----:B------:R-:W-:Y:S05]  /*0110*/  EXIT ;  /* 0x000000000000794d */ /* 0x000fea0003800000 */
.L_x_0:
[----:B------:R-:W-:-:S00]  /*0120*/  BRA `(.L_x_0) ;  /* 0xfffffffc00fc7947 */ /* 0x000fc0000383ffff */
[----:B------:R-:W-:-:S00]  /*0130*/  NOP ;  /* 0x0000000000007918 */ /* 0x000fc00000000000 */
        /* <DEDUP_REMOVED lines=12> */
.L_x_3:


//--------------------- .text._Z4cubePii          --------------------------
	.section	.text._Z4cubePii,"ax",@progbits
	.align	128
        .global         _Z4cubePii
        .type           _Z4cubePii,@function
        .size           _Z4cubePii,(.L_x_4 - _Z4cubePii)
        .other          _Z4cubePii,@"STO_CUDA_ENTRY STV_DEFAULT"
_Z4cubePii:
.text._Z4cubePii:
        /* <DEDUP_REMOVED lines=9> */
[----:B------:R-:W1:Y:S01]  /*0090*/  LDCU.64 UR4, c[0x0][0x358] ;  /* 0x00006b00ff0477ac */ /* 0x000e620008000a00 */
[----:B0-----:R-:W-:-:S05]  /*00a0*/  IMAD.WIDE.U32 R2, R5, 0x4, R2 ;  /* 0x0000000405027825 */ /* 0x001fca00078e0002 */
[----:B-1----:R-:W2:Y:S02]  /*00b0*/  LDG.E R0, desc[UR4][R2.64] ;  /* 0x0000000402007981 */ /* 0x002ea4000c1e1900 */
[----:B--2---:R-:W-:-:S04]  /*00c0*/  IMAD R5, R0, R0, RZ ;  /* 0x0000000000057224 */ /* 0x004fc800078e02ff */
[----:B------:R-:W-:-:S05]  /*00d0*/  IMAD R5, R0, R5, RZ ;  /* 0x0000000500057224 */ /* 0x000fca00078e02ff */
[----:B------:R-:W-:Y:S01]  /*00e0*/  STG.E desc[UR4][R2.64], R5 ;  /* 0x0000000502007986 */ /* 0x000fe2000c101904 */
[----:B------:R-:W-:Y:S05]  /*00f0*/  EXIT ;  /* 0x000000000000794d */ /* 0x000fea0003800000 */
.L_x_1:
        /* <DEDUP_REMOVED lines=16> */
.L_x_4:


//--------------------- .text._Z6squarePii        --------------------------
	.section	.text._Z6squarePii,"ax",@progbits
	.align	128
        .global         _Z6squarePii
        .type           _Z6squarePii,@function
        .size           _Z6squarePii,(.L_x_5 - _Z6squarePii)
        .other          _Z6squarePii,@"STO_CUDA_ENTRY STV_DEFAULT"
_Z6squarePii:
.text._Z6squarePii:
        /* <DEDUP_REMOVED lines=12> */
[----:B--2---:R-:W-:-:S05]  /*00c0*/  IMAD R5, R0, R0, RZ ;  /* 0x0000000000057224 */ /* 0x004fca00078e02ff */
[----:B------:R-:W-:Y:S01]  /*00d0*/  STG.E desc[UR4][R2.64], R5 ;  /* 0x0000000502007986 */ /* 0x000fe2000c101904 */
[----:B------:R-:W-:Y:S05]  /*00e0*/  EXIT ;  /* 0x000000000000794d */ /* 0x000fea0003800000 */
.L_x_2:
        /* <DEDUP_REMOVED lines=9> */
.L_x_5:


//--------------------- .nv.shared.reserved.0     --------------------------
	.section	.nv.shared.reserved.0,"aw",@nobits
	.weak		__nv_reservedSMEM_offset_0_alias
	.size		__nv_reservedSMEM_offset_0_alias, 0, 64
	.other		__nv_reservedSMEM_offset_0_alias,@"STO_CUDA_RESERVED_SHARED STV_DEFAULT"
__nv_reservedSMEM_offset_0_alias:
	.zero		0
	.zero		64


//--------------------- .nv.constant0._Z3addPiS_i --------------------------
	.section	.nv.constant0._Z3addPiS_i,"a",@progbits
	.sectionflags	@""
	.align	4
.nv.constant0._Z3addPiS_i:
	.zero		916


//--------------------- .nv.constant0._Z4cubePii  --------------------------
	.section	.nv.constant0._Z4cubePii,"a",@progbits
	.sectionflags	@""
	.align	4
.nv.constant0._Z4cubePii:
	.zero		908


//--------------------- .nv.constant0._Z6squarePii --------------------------
	.section	.nv.constant0._Z6squarePii,"a",@progbits
	.sectionflags	@""
	.align	4
.nv.constant0._Z6squarePii:
	.zero		908


//--------------------- SYMBOLS --------------------------

	.type		.nv.reservedSmem.offset0,@object
	.size		.nv.reservedSmem.offset0,0x4
